//
// Generated by NVIDIA NVVM Compiler
//
// Compiler Build ID: CL-36424714
// Cuda compilation tools, release 13.0, V13.0.88
// Based on NVVM 20.0.0
//

.version 9.0
.target sm_100
.address_size 64

	// .globl	_Z6hello_iPi

.visible .entry _Z6hello_iPi(
	.param .u32 _Z6hello_iPi_param_0,
	.param .u64 .ptr .align 1 _Z6hello_iPi_param_1
)
{
	.reg .pred 	%p<7>;
	.reg .b32 	%r<33>;
	.reg .b64 	%rd<11>;

	ld.param.u32 	%r12, [_Z6hello_iPi_param_0];
	ld.param.u64 	%rd2, [_Z6hello_iPi_param_1];
	cvta.to.global.u64 	%rd1, %rd2;
	mov.u32 	%r13, %tid.x;
	mov.u32 	%r14, %ctaid.x;
	mov.u32 	%r15, %ntid.x;
	mad.lo.s32 	%r31, %r14, %r15, %r13;
	mov.u32 	%r16, %nctaid.x;
	mul.lo.s32 	%r2, %r16, %r15;
	setp.ge.s32 	%p1, %r31, %r12;
	@%p1 bra 	$L__BB0_7;
	add.s32 	%r17, %r31, %r2;
	max.s32 	%r18, %r12, %r17;
	setp.lt.s32 	%p2, %r17, %r12;
	selp.u32 	%r19, 1, 0, %p2;
	add.s32 	%r20, %r17, %r19;
	sub.s32 	%r21, %r18, %r20;
	div.u32 	%r22, %r21, %r2;
	add.s32 	%r3, %r22, %r19;
	and.b32  	%r23, %r3, 3;
	setp.eq.s32 	%p3, %r23, 3;
	@%p3 bra 	$L__BB0_4;
	add.s32 	%r24, %r3, 1;
	and.b32  	%r25, %r24, 3;
	neg.s32 	%r29, %r25;
$L__BB0_3:
	.pragma "nounroll";
	mul.wide.s32 	%rd3, %r31, 4;
	add.s64 	%rd4, %rd1, %rd3;
	mov.b32 	%r26, 1;
	st.global.u32 	[%rd4], %r26;
	add.s32 	%r31, %r31, %r2;
	add.s32 	%r29, %r29, 1;
	setp.ne.s32 	%p4, %r29, 0;
	@%p4 bra 	$L__BB0_3;
$L__BB0_4:
	setp.lt.u32 	%p5, %r3, 3;
	@%p5 bra 	$L__BB0_7;
	mul.wide.s32 	%rd7, %r2, 4;
	shl.b32 	%r28, %r2, 2;
$L__BB0_6:
	mul.wide.s32 	%rd5, %r31, 4;
	add.s64 	%rd6, %rd1, %rd5;
	mov.b32 	%r27, 1;
	st.global.u32 	[%rd6], %r27;
	add.s64 	%rd8, %rd6, %rd7;
	st.global.u32 	[%rd8], %r27;
	add.s64 	%rd9, %rd8, %rd7;
	st.global.u32 	[%rd9], %r27;
	add.s64 	%rd10, %rd9, %rd7;
	st.global.u32 	[%rd10], %r27;
	add.s32 	%r31, %r28, %r31;
	setp.lt.s32 	%p6, %r31, %r12;
	@%p6 bra 	$L__BB0_6;
$L__BB0_7:
	ret;

}
	// .globl	_Z13hello_single_iPi
.visible .entry _Z13hello_single_iPi(
	.param .u32 _Z13hello_single_iPi_param_0,
	.param .u64 .ptr .align 1 _Z13hello_single_iPi_param_1
)
{
	.reg .pred 	%p<2>;
	.reg .b32 	%r<7>;
	.reg .b64 	%rd<5>;

	ld.param.u32 	%r2, [_Z13hello_single_iPi_param_0];
	ld.param.u64 	%rd1, [_Z13hello_single_iPi_param_1];
	mov.u32 	%r3, %tid.x;
	mov.u32 	%r4, %ctaid.x;
	mov.u32 	%r5, %ntid.x;
	mad.lo.s32 	%r1, %r4, %r5, %r3;
	setp.ge.s32 	%p1, %r1, %r2;
	@%p1 bra 	$L__BB1_2;
	cvta.to.global.u64 	%rd2, %rd1;
	mul.wide.s32 	%rd3, %r1, 4;
	add.s64 	%rd4, %rd2, %rd3;
	mov.b32 	%r6, 1;
	st.global.u32 	[%rd4], %r6;
$L__BB1_2:
	ret;

}
	// .globl	_Z8hello2D_i4int2PiP4int3
.visible .entry _Z8hello2D_i4int2PiP4int3(
	.param .u32 _Z8hello2D_i4int2PiP4int3_param_0,
	.param .align 8 .b8 _Z8hello2D_i4int2PiP4int3_param_1[8],
	.param .u64 .ptr .align 1 _Z8hello2D_i4int2PiP4int3_param_2,
	.param .u64 .ptr .align 1 _Z8hello2D_i4int2PiP4int3_param_3
)
{
	.reg .pred 	%p<6>;
	.reg .b32 	%r<29>;
	.reg .b64 	%rd<9>;

	ld.param.u32 	%r17, [_Z8hello2D_i4int2PiP4int3_param_0];
	ld.param.v2.u32 	{%r1, %r2}, [_Z8hello2D_i4int2PiP4int3_param_1];
	ld.param.u64 	%rd3, [_Z8hello2D_i4int2PiP4int3_param_2];
	ld.param.u64 	%rd4, [_Z8hello2D_i4int2PiP4int3_param_3];
	mov.u32 	%r3, %ntid.x;
	mov.u32 	%r18, %tid.y;
	mov.u32 	%r19, %ctaid.y;
	mov.u32 	%r4, %ntid.y;
	mad.lo.s32 	%r25, %r19, %r4, %r18;
	mov.u32 	%r20, %nctaid.x;
	mul.lo.s32 	%r6, %r20, %r3;
	setp.ge.s32 	%p1, %r25, %r1;
	@%p1 bra 	$L__BB2_8;
	mov.u32 	%r21, %nctaid.y;
	mul.lo.s32 	%r7, %r21, %r4;
	mov.u32 	%r22, %ctaid.x;
	mov.u32 	%r23, %tid.x;
	mad.lo.s32 	%r28, %r22, %r3, %r23;
	cvta.to.global.u64 	%rd1, %rd3;
	cvta.to.global.u64 	%rd2, %rd4;
$L__BB2_2:
	setp.ge.s32 	%p2, %r28, %r2;
	@%p2 bra 	$L__BB2_7;
	mul.lo.s32 	%r11, %r25, %r6;
$L__BB2_4:
	add.s32 	%r13, %r28, %r11;
	setp.ge.s32 	%p3, %r13, %r17;
	@%p3 bra 	$L__BB2_6;
	mul.wide.s32 	%rd5, %r13, 4;
	add.s64 	%rd6, %rd1, %rd5;
	mov.b32 	%r24, 1;
	st.global.u32 	[%rd6], %r24;
	mul.wide.s32 	%rd7, %r13, 12;
	add.s64 	%rd8, %rd2, %rd7;
	st.global.u32 	[%rd8], %r25;
	st.global.u32 	[%rd8+4], %r28;
$L__BB2_6:
	add.s32 	%r28, %r28, %r6;
	setp.lt.s32 	%p4, %r28, %r2;
	@%p4 bra 	$L__BB2_4;
$L__BB2_7:
	add.s32 	%r25, %r25, %r7;
	setp.lt.s32 	%p5, %r25, %r1;
	@%p5 bra 	$L__BB2_2;
$L__BB2_8:
	ret;

}
	// .globl	_Z15hello2D_single_iPiP4int3
.visible .entry _Z15hello2D_single_iPiP4int3(
	.param .u32 _Z15hello2D_single_iPiP4int3_param_0,
	.param .u64 .ptr .align 1 _Z15hello2D_single_iPiP4int3_param_1,
	.param .u64 .ptr .align 1 _Z15hello2D_single_iPiP4int3_param_2
)
{
	.reg .pred 	%p<2>;
	.reg .b32 	%r<14>;
	.reg .b64 	%rd<9>;

	ld.param.u32 	%r4, [_Z15hello2D_single_iPiP4int3_param_0];
	ld.param.u64 	%rd1, [_Z15hello2D_single_iPiP4int3_param_1];
	ld.param.u64 	%rd2, [_Z15hello2D_single_iPiP4int3_param_2];
	mov.u32 	%r5, %tid.x;
	mov.u32 	%r6, %ctaid.x;
	mov.u32 	%r7, %ntid.x;
	mad.lo.s32 	%r1, %r6, %r7, %r5;
	mov.u32 	%r8, %tid.y;
	mov.u32 	%r9, %ctaid.y;
	mov.u32 	%r10, %ntid.y;
	mad.lo.s32 	%r2, %r9, %r10, %r8;
	mov.u32 	%r11, %nctaid.x;
	mul.lo.s32 	%r12, %r11, %r7;
	mad.lo.s32 	%r3, %r12, %r2, %r1;
	setp.ge.s32 	%p1, %r3, %r4;
	@%p1 bra 	$L__BB3_2;
	cvta.to.global.u64 	%rd3, %rd1;
	cvta.to.global.u64 	%rd4, %rd2;
	mul.wide.s32 	%rd5, %r3, 4;
	add.s64 	%rd6, %rd3, %rd5;
	mov.b32 	%r13, 1;
	st.global.u32 	[%rd6], %r13;
	mul.wide.s32 	%rd7, %r3, 12;
	add.s64 	%rd8, %rd4, %rd7;
	st.global.u32 	[%rd8], %r2;
	st.global.u32 	[%rd8+4], %r1;
$L__BB3_2:
	ret;

}


// ===== COMPILED SASS (sm_100) =====

	.target	sm_100

	.elftype	@"ET_EXEC"


//--------------------- .note.nv.tkinfo           --------------------------
	.section	.note.nv.tkinfo,"",@"SHT_NOTE"
	.sectionflags	@"SHF_NOTE_NV_TKINFO"
	.tkinfo
        /*0018*/ 	.word	0x00000002
        /*0030*/ 	.string	""
        /*0030*/ 	.string	"ptxas"
        /*0030*/ 	.string	"Cuda compilation tools, release 13.0, V13.0.88"
        /*0030*/ 	.string	"Build cuda_13.0.r13.0/compiler.36424714_0"
        /*0030*/ 	.string	"-arch sm_100 -m 64 "



//--------------------- .note.nv.cuinfo           --------------------------
	.section	.note.nv.cuinfo,"",@"SHT_NOTE"
	.sectionflags	@"SHF_NOTE_NV_CUINFO"
        /*0018*/ 	.short	0x0002
        /*001a*/ 	.short	0x0064
        /*001c*/ 	.short	0x0082
	.zero		2


//--------------------- .nv.info                  --------------------------
	.section	.nv.info,"",@"SHT_CUDA_INFO"
	.align	4


	//----- nvinfo : EIATTR_REGCOUNT
	.align		4
        /*0000*/ 	.byte	0x04, 0x2f
        /*0002*/ 	.short	(.L_1 - .L_0)
	.align		4
.L_0:
        /*0004*/ 	.word	index@(_Z6hello_iPi)
        /*0008*/ 	.word	0x00000012


	//----- nvinfo : EIATTR_FRAME_SIZE
	.align		4
.L_1:
        /*000c*/ 	.byte	0x04, 0x11
        /*000e*/ 	.short	(.L_3 - .L_2)
	.align		4
.L_2:
        /*0010*/ 	.word	index@(_Z6hello_iPi)
        /*0014*/ 	.word	0x00000000


	//----- nvinfo : EIATTR_REGCOUNT
	.align		4
.L_3:
        /*0018*/ 	.byte	0x04, 0x2f
        /*001a*/ 	.short	(.L_5 - .L_4)
	.align		4
.L_4:
        /*001c*/ 	.word	index@(_Z13hello_single_iPi)
        /*0020*/ 	.word	0x0000000a


	//----- nvinfo : EIATTR_FRAME_SIZE
	.align		4
.L_5:
        /*0024*/ 	.byte	0x04, 0x11
        /*0026*/ 	.short	(.L_7 - .L_6)
	.align		4
.L_6:
        /*0028*/ 	.word	index@(_Z13hello_single_iPi)
        /*002c*/ 	.word	0x00000000


	//----- nvinfo : EIATTR_REGCOUNT
	.align		4
.L_7:
        /*0030*/ 	.byte	0x04, 0x2f
        /*0032*/ 	.short	(.L_9 - .L_8)
	.align		4
.L_8:
        /*0034*/ 	.word	index@(_Z8hello2D_i4int2PiP4int3)
        /*0038*/ 	.word	0x00000010


	//----- nvinfo : EIATTR_FRAME_SIZE
	.align		4
.L_9:
        /*003c*/ 	.byte	0x04, 0x11
        /*003e*/ 	.short	(.L_11 - .L_10)
	.align		4
.L_10:
        /*0040*/ 	.word	index@(_Z8hello2D_i4int2PiP4int3)
        /*0044*/ 	.word	0x00000000


	//----- nvinfo : EIATTR_REGCOUNT
	.align		4
.L_11:
        /*0048*/ 	.byte	0x04, 0x2f
        /*004a*/ 	.short	(.L_13 - .L_12)
	.align		4
.L_12:
        /*004c*/ 	.word	index@(_Z15hello2D_single_iPiP4int3)
        /*0050*/ 	.word	0x0000000e


	//----- nvinfo : EIATTR_FRAME_SIZE
	.align		4
.L_13:
        /*0054*/ 	.byte	0x04, 0x11
        /*0056*/ 	.short	(.L_15 - .L_14)
	.align		4
.L_14:
        /*0058*/ 	.word	index@(_Z15hello2D_single_iPiP4int3)
        /*005c*/ 	.word	0x00000000


	//----- nvinfo : EIATTR_MIN_STACK_SIZE
	.align		4
.L_15:
        /*0060*/ 	.byte	0x04, 0x12
        /*0062*/ 	.short	(.L_17 - .L_16)
	.align		4
.L_16:
        /*0064*/ 	.word	index@(_Z15hello2D_single_iPiP4int3)
        /*0068*/ 	.word	0x00000000


	//----- nvinfo : EIATTR_MIN_STACK_SIZE
	.align		4
.L_17:
        /*006c*/ 	.byte	0x04, 0x12
        /*006e*/ 	.short	(.L_19 - .L_18)
	.align		4
.L_18:
        /*0070*/ 	.word	index@(_Z8hello2D_i4int2PiP4int3)
        /*0074*/ 	.word	0x00000000


	//----- nvinfo : EIATTR_MIN_STACK_SIZE
	.align		4
.L_19:
        /*0078*/ 	.byte	0x04, 0x12
        /*007a*/ 	.short	(.L_21 - .L_20)
	.align		4
.L_20:
        /*007c*/ 	.word	index@(_Z13hello_single_iPi)
        /*0080*/ 	.word	0x00000000


	//----- nvinfo : EIATTR_MIN_STACK_SIZE
	.align		4
.L_21:
        /*0084*/ 	.byte	0x04, 0x12
        /*0086*/ 	.short	(.L_23 - .L_22)
	.align		4
.L_22:
        /*0088*/ 	.word	index@(_Z6hello_iPi)
        /*008c*/ 	.word	0x00000000
.L_23:


//--------------------- .nv.compat                --------------------------
	.section	.nv.compat,"",@"SHT_CUDA_COMPAT_INFO"
	.align	4
        /*0000*/ 	.byte	0x02, 0x09, 0x00, 0x00, 0x02, 0x02, 0x01, 0x00, 0x02, 0x05, 0x05, 0x00, 0x03, 0x07, 0x01, 0x01
        /*0010*/ 	.byte	0x02, 0x03, 0x00, 0x00, 0x02, 0x06, 0x01, 0x00, 0x04, 0x0b, 0x08, 0x00, 0x09, 0x00, 0x00, 0x00
        /*0020*/ 	.byte	0x00, 0x00, 0x00, 0x00


//--------------------- .nv.info._Z15hello2D_single_iPiP4int3 --------------------------
	.section	.nv.info._Z15hello2D_single_iPiP4int3,"",@"SHT_CUDA_INFO"
	.sectionflags	@""
	.align	4


	//----- nvinfo : EIATTR_CUDA_API_VERSION
	.align		4
        /*0000*/ 	.byte	0x04, 0x37
        /*0002*/ 	.short	(.L_25 - .L_24)
.L_24:
        /*0004*/ 	.word	0x00000082


	//----- nvinfo : EIATTR_KPARAM_INFO
	.align		4
.L_25:
        /*0008*/ 	.byte	0x04, 0x17
        /*000a*/ 	.short	(.L_27 - .L_26)
.L_26:
        /*000c*/ 	.word	0x00000000
        /*0010*/ 	.short	0x0002
        /*0012*/ 	.short	0x0010
        /*0014*/ 	.byte	0x00, 0xf5, 0x21, 0x00


	//----- nvinfo : EIATTR_KPARAM_INFO
	.align		4
.L_27:
        /*0018*/ 	.byte	0x04, 0x17
        /*001a*/ 	.short	(.L_29 - .L_28)
.L_28:
        /*001c*/ 	.word	0x00000000
        /*0020*/ 	.short	0x0001
        /*0022*/ 	.short	0x0008
        /*0024*/ 	.byte	0x00, 0xf5, 0x21, 0x00


	//----- nvinfo : EIATTR_KPARAM_INFO
	.align		4
.L_29:
        /*0028*/ 	.byte	0x04, 0x17
        /*002a*/ 	.short	(.L_31 - .L_30)
.L_30:
        /*002c*/ 	.word	0x00000000
        /*0030*/ 	.short	0x0000
        /*0032*/ 	.short	0x0000
        /*0034*/ 	.byte	0x00, 0xf0, 0x11, 0x00


	//----- nvinfo : EIATTR_SPARSE_MMA_MASK
	.align		4
.L_31:
        /*0038*/ 	.byte	0x03, 0x50
        /*003a*/ 	.short	0x0000


	//----- nvinfo : EIATTR_MAXREG_COUNT
	.align		4
        /*003c*/ 	.byte	0x03, 0x1b
        /*003e*/ 	.short	0x00ff


	//----- nvinfo : EIATTR_MERCURY_ISA_VERSION
	.align		4
        /*0040*/ 	.byte	0x03, 0x5f
        /*0042*/ 	.short	0x0101


	//----- nvinfo : EIATTR_VRC_CTA_INIT_COUNT
	.align		4
        /*0044*/ 	.byte	0x02, 0x4a
	.zero		1
	.zero		1


	//----- nvinfo : EIATTR_EXIT_INSTR_OFFSETS
	.align		4
        /*0048*/ 	.byte	0x04, 0x1c
        /*004a*/ 	.short	(.L_33 - .L_32)


	//   ....[0]....
.L_32:
        /*004c*/ 	.word	0x000000e0


	//   ....[1]....
        /*0050*/ 	.word	0x00000180


	//----- nvinfo : EIATTR_CBANK_PARAM_SIZE
	.align		4
.L_33:
        /*0054*/ 	.byte	0x03, 0x19
        /*0056*/ 	.short	0x0018


	//----- nvinfo : EIATTR_PARAM_CBANK
	.align		4
        /*0058*/ 	.byte	0x04, 0x0a
        /*005a*/ 	.short	(.L_35 - .L_34)
	.align		4
.L_34:
        /*005c*/ 	.word	index@(.nv.constant0._Z15hello2D_single_iPiP4int3)
        /*0060*/ 	.short	0x0380
        /*0062*/ 	.short	0x0018


	//----- nvinfo : EIATTR_SW_WAR
	.align		4
.L_35:
        /*0064*/ 	.byte	0x04, 0x36
        /*0066*/ 	.short	(.L_37 - .L_36)
.L_36:
        /*0068*/ 	.word	0x00000008
.L_37:


//--------------------- .nv.info._Z8hello2D_i4int2PiP4int3 --------------------------
	.section	.nv.info._Z8hello2D_i4int2PiP4int3,"",@"SHT_CUDA_INFO"
	.sectionflags	@""
	.align	4


	//----- nvinfo : EIATTR_CUDA_API_VERSION
	.align		4
        /*0000*/ 	.byte	0x04, 0x37
        /*0002*/ 	.short	(.L_39 - .L_38)
.L_38:
        /*0004*/ 	.word	0x00000082


	//----- nvinfo : EIATTR_KPARAM_INFO
	.align		4
.L_39:
        /*0008*/ 	.byte	0x04, 0x17
        /*000a*/ 	.short	(.L_41 - .L_40)
.L_40:
        /*000c*/ 	.word	0x00000000
        /*0010*/ 	.short	0x0003
        /*0012*/ 	.short	0x0018
        /*0014*/ 	.byte	0x00, 0xf5, 0x21, 0x00


	//----- nvinfo : EIATTR_KPARAM_INFO
	.align		4
.L_41:
        /*0018*/ 	.byte	0x04, 0x17
        /*001a*/ 	.short	(.L_43 - .L_42)
.L_42:
        /*001c*/ 	.word	0x00000000
        /*0020*/ 	.short	0x0002
        /*0022*/ 	.short	0x0010
        /*0024*/ 	.byte	0x00, 0xf5, 0x21, 0x00


	//----- nvinfo : EIATTR_KPARAM_INFO
	.align		4
.L_43:
        /*0028*/ 	.byte	0x04, 0x17
        /*002a*/ 	.short	(.L_45 - .L_44)
.L_44:
        /*002c*/ 	.word	0x00000000
        /*0030*/ 	.short	0x0001
        /*0032*/ 	.short	0x0008
        /*0034*/ 	.byte	0x00, 0xf0, 0x21, 0x00


	//----- nvinfo : EIATTR_KPARAM_INFO
	.align		4
.L_45:
        /*0038*/ 	.byte	0x04, 0x17
        /*003a*/ 	.short	(.L_47 - .L_46)
.L_46:
        /*003c*/ 	.word	0x00000000
        /*0040*/ 	.short	0x0000
        /*0042*/ 	.short	0x0000
        /*0044*/ 	.byte	0x00, 0xf0, 0x11, 0x00


	//----- nvinfo : EIATTR_SPARSE_MMA_MASK
	.align		4
.L_47:
        /*0048*/ 	.byte	0x03, 0x50
        /*004a*/ 	.short	0x0000


	//----- nvinfo : EIATTR_MAXREG_COUNT
	.align		4
        /*004c*/ 	.byte	0x03, 0x1b
        /*004e*/ 	.short	0x00ff


	//----- nvinfo : EIATTR_MERCURY_ISA_VERSION
	.align		4
        /*0050*/ 	.byte	0x03, 0x5f
        /*0052*/ 	.short	0x0101


	//----- nvinfo : EIATTR_VRC_CTA_INIT_COUNT
	.align		4
        /*0054*/ 	.byte	0x02, 0x4a
	.zero		1
	.zero		1


	//----- nvinfo : EIATTR_EXIT_INSTR_OFFSETS
	.align		4
        /*0058*/ 	.byte	0x04, 0x1c
        /*005a*/ 	.short	(.L_49 - .L_48)


	//   ....[0]....
.L_48:
        /*005c*/ 	.word	0x00000090


	//   ....[1]....
        /*0060*/ 	.word	0x000002a0


	//----- nvinfo : EIATTR_CRS_STACK_SIZE
	.align		4
.L_49:
        /*0064*/ 	.byte	0x04, 0x1e
        /*0066*/ 	.short	(.L_51 - .L_50)
.L_50:
        /*0068*/ 	.word	0x00000000


	//----- nvinfo : EIATTR_CBANK_PARAM_SIZE
	.align		4
.L_51:
        /*006c*/ 	.byte	0x03, 0x19
        /*006e*/ 	.short	0x0020


	//----- nvinfo : EIATTR_PARAM_CBANK
	.align		4
        /*0070*/ 	.byte	0x04, 0x0a
        /*0072*/ 	.short	(.L_53 - .L_52)
	.align		4
.L_52:
        /*0074*/ 	.word	index@(.nv.constant0._Z8hello2D_i4int2PiP4int3)
        /*0078*/ 	.short	0x0380
        /*007a*/ 	.short	0x0020


	//----- nvinfo : EIATTR_SW_WAR
	.align		4
.L_53:
        /*007c*/ 	.byte	0x04, 0x36
        /*007e*/ 	.short	(.L_55 - .L_54)
.L_54:
        /*0080*/ 	.word	0x00000008
.L_55:


//--------------------- .nv.info._Z13hello_single_iPi --------------------------
	.section	.nv.info._Z13hello_single_iPi,"",@"SHT_CUDA_INFO"
	.sectionflags	@""
	.align	4


	//----- nvinfo : EIATTR_CUDA_API_VERSION
	.align		4
        /*0000*/ 	.byte	0x04, 0x37
        /*0002*/ 	.short	(.L_57 - .L_56)
.L_56:
        /*0004*/ 	.word	0x00000082


	//----- nvinfo : EIATTR_KPARAM_INFO
	.align		4
.L_57:
        /*0008*/ 	.byte	0x04, 0x17
        /*000a*/ 	.short	(.L_59 - .L_58)
.L_58:
        /*000c*/ 	.word	0x00000000
        /*0010*/ 	.short	0x0001
        /*0012*/ 	.short	0x0008
        /*0014*/ 	.byte	0x00, 0xf5, 0x21, 0x00


	//----- nvinfo : EIATTR_KPARAM_INFO
	.align		4
.L_59:
        /*0018*/ 	.byte	0x04, 0x17
        /*001a*/ 	.short	(.L_61 - .L_60)
.L_60:
        /*001c*/ 	.word	0x00000000
        /*0020*/ 	.short	0x0000
        /*0022*/ 	.short	0x0000
        /*0024*/ 	.byte	0x00, 0xf0, 0x11, 0x00


	//----- nvinfo : EIATTR_SPARSE_MMA_MASK
	.align		4
.L_61:
        /*0028*/ 	.byte	0x03, 0x50
        /*002a*/ 	.short	0x0000


	//----- nvinfo : EIATTR_MAXREG_COUNT
	.align		4
        /*002c*/ 	.byte	0x03, 0x1b
        /*002e*/ 	.short	0x00ff


	//----- nvinfo : EIATTR_MERCURY_ISA_VERSION
	.align		4
        /*0030*/ 	.byte	0x03, 0x5f
        /*0032*/ 	.short	0x0101


	//----- nvinfo : EIATTR_VRC_CTA_INIT_COUNT
	.align		4
        /*0034*/ 	.byte	0x02, 0x4a
	.zero		1
	.zero		1


	//----- nvinfo : EIATTR_EXIT_INSTR_OFFSETS
	.align		4
        /*0038*/ 	.byte	0x04, 0x1c
        /*003a*/ 	.short	(.L_63 - .L_62)


	//   ....[0]....
.L_62:
        /*003c*/ 	.word	0x00000070


	//   ....[1]....
        /*0040*/ 	.word	0x000000d0


	//----- nvinfo : EIATTR_CBANK_PARAM_SIZE
	.align		4
.L_63:
        /*0044*/ 	.byte	0x03, 0x19
        /*0046*/ 	.short	0x0010


	//----- nvinfo : EIATTR_PARAM_CBANK
	.align		4
        /*0048*/ 	.byte	0x04, 0x0a
        /*004a*/ 	.short	(.L_65 - .L_64)
	.align		4
.L_64:
        /*004c*/ 	.word	index@(.nv.constant0._Z13hello_single_iPi)
        /*0050*/ 	.short	0x0380
        /*0052*/ 	.short	0x0010


	//----- nvinfo : EIATTR_SW_WAR
	.align		4
.L_65:
        /*0054*/ 	.byte	0x04, 0x36
        /*0056*/ 	.short	(.L_67 - .L_66)
.L_66:
        /*0058*/ 	.word	0x00000008
.L_67:


//--------------------- .nv.info._Z6hello_iPi     --------------------------
	.section	.nv.info._Z6hello_iPi,"",@"SHT_CUDA_INFO"
	.sectionflags	@""
	.align	4


	//----- nvinfo : EIATTR_CUDA_API_VERSION
	.align		4
        /*0000*/ 	.byte	0x04, 0x37
        /*0002*/ 	.short	(.L_69 - .L_68)
.L_68:
        /*0004*/ 	.word	0x00000082


	//----- nvinfo : EIATTR_KPARAM_INFO
	.align		4
.L_69:
        /*0008*/ 	.byte	0x04, 0x17
        /*000a*/ 	.short	(.L_71 - .L_70)
.L_70:
        /*000c*/ 	.word	0x00000000
        /*0010*/ 	.short	0x0001
        /*0012*/ 	.short	0x0008
        /*0014*/ 	.byte	0x00, 0xf5, 0x21, 0x00


	//----- nvinfo : EIATTR_KPARAM_INFO
	.align		4
.L_71:
        /*0018*/ 	.byte	0x04, 0x17
        /*001a*/ 	.short	(.L_73 - .L_72)
.L_72:
        /*001c*/ 	.word	0x00000000
        /*0020*/ 	.short	0x0000
        /*0022*/ 	.short	0x0000
        /*0024*/ 	.byte	0x00, 0xf0, 0x11, 0x00


	//----- nvinfo : EIATTR_SPARSE_MMA_MASK
	.align		4
.L_73:
        /*0028*/ 	.byte	0x03, 0x50
        /*002a*/ 	.short	0x0000


	//----- nvinfo : EIATTR_MAXREG_COUNT
	.align		4
        /*002c*/ 	.byte	0x03, 0x1b
        /*002e*/ 	.short	0x00ff


	//----- nvinfo : EIATTR_MERCURY_ISA_VERSION
	.align		4
        /*0030*/ 	.byte	0x03, 0x5f
        /*0032*/ 	.short	0x0101


	//----- nvinfo : EIATTR_VRC_CTA_INIT_COUNT
	.align		4
        /*0034*/ 	.byte	0x02, 0x4a
	.zero		1
	.zero		1


	//----- nvinfo : EIATTR_EXIT_INSTR_OFFSETS
	.align		4
        /*0038*/ 	.byte	0x04, 0x1c
        /*003a*/ 	.short	(.L_75 - .L_74)


	//   ....[0]....
.L_74:
        /*003c*/ 	.word	0x00000090


	//   ....[1]....
        /*0040*/ 	.word	0x00000340


	//   ....[2]....
        /*0044*/ 	.word	0x00000420


	//----- nvinfo : EIATTR_CRS_STACK_SIZE
	.align		4
.L_75:
        /*0048*/ 	.byte	0x04, 0x1e
        /*004a*/ 	.short	(.L_77 - .L_76)
.L_76:
        /*004c*/ 	.word	0x00000000


	//----- nvinfo : EIATTR_CBANK_PARAM_SIZE
	.align		4
.L_77:
        /*0050*/ 	.byte	0x03, 0x19
        /*0052*/ 	.short	0x0010


	//----- nvinfo : EIATTR_PARAM_CBANK
	.align		4
        /*0054*/ 	.byte	0x04, 0x0a
        /*0056*/ 	.short	(.L_79 - .L_78)
	.align		4
.L_78:
        /*0058*/ 	.word	index@(.nv.constant0._Z6hello_iPi)
        /*005c*/ 	.short	0x0380
        /*005e*/ 	.short	0x0010


	//----- nvinfo : EIATTR_SW_WAR
	.align		4
.L_79:
        /*0060*/ 	.byte	0x04, 0x36
        /*0062*/ 	.short	(.L_81 - .L_80)
.L_80:
        /*0064*/ 	.word	0x00000008
.L_81:


//--------------------- .nv.callgraph             --------------------------
	.section	.nv.callgraph,"",@"SHT_CUDA_CALLGRAPH"
	.align	4
	.sectionentsize	8
	.align		4
        /*0000*/ 	.word	0x00000000
	.align		4
        /*0004*/ 	.word	0xffffffff
	.align		4
        /*0008*/ 	.word	0x00000000
	.align		4
        /*000c*/ 	.word	0xfffffffe
	.align		4
        /*0010*/ 	.word	0x00000000
	.align		4
        /*0014*/ 	.word	0xfffffffd
	.align		4
        /*0018*/ 	.word	0x00000000
	.align		4
        /*001c*/ 	.word	0xfffffffc


//--------------------- .text._Z15hello2D_single_iPiP4int3 --------------------------
	.section	.text._Z15hello2D_single_iPiP4int3,"ax",@progbits
	.align	128
        .global         _Z15hello2D_single_iPiP4int3
        .type           _Z15hello2D_single_iPiP4int3,@function
        .size           _Z15hello2D_single_iPiP4int3,(.L_x_12 - _Z15hello2D_single_iPiP4int3)
        .other          _Z15hello2D_single_iPiP4int3,@"STO_CUDA_ENTRY STV_DEFAULT"
_Z15hello2D_single_iPiP4int3:
.text._Z15hello2D_single_iPiP4int3:
[----:B------:R-:W-:Y:S01]  /*0000*/  LDC R1, c[0x0][0x37c] ;  /* 0x0000df00ff017b82 */ /* 0x000fe20000000800 */
[----:B------:R-:W0:Y:S07]  /*0010*/  S2R R7, SR_TID.X ;  /* 0x0000000000077919 */ /* 0x000e2e0000002100 */
[----:B------:R-:W0:Y:S01]  /*0020*/  LDC R2, c[0x0][0x360] ;  /* 0x0000d800ff027b82 */ /* 0x000e220000000800 */
[----:B------:R-:W1:Y:S01]  /*0030*/  LDCU UR7, c[0x0][0x380] ;  /* 0x00007000ff0777ac */ /* 0x000e620008000800 */
[----:B------:R-:W2:Y:S06]  /*0040*/  S2R R0, SR_TID.Y ;  /* 0x0000000000007919 */ /* 0x000eac0000002200 */
[----:B------:R-:W0:Y:S08]  /*0050*/  S2UR UR4, SR_CTAID.X ;  /* 0x00000000000479c3 */ /* 0x000e300000002500 */
[----:B------:R-:W2:Y:S08]  /*0060*/  S2UR UR5, SR_CTAID.Y ;  /* 0x00000000000579c3 */ /* 0x000eb00000002600 */
[----:B------:R-:W2:Y:S01]  /*0070*/  LDC R3, c[0x0][0x364] ;  /* 0x0000d900ff037b82 */ /* 0x000ea20000000800 */
[----:B------:R-:W3:Y:S01]  /*0080*/  LDCU UR6, c[0x0][0x370] ;  /* 0x00006e00ff0677ac */ /* 0x000ee20008000800 */
[----:B0-----:R-:W-:-:S02]  /*0090*/  IMAD R7, R2, UR4, R7 ;  /* 0x0000000402077c24 */ /* 0x001fc4000f8e0207 */
[----:B---3--:R-:W-:Y:S02]  /*00a0*/  IMAD R2, R2, UR6, RZ ;  /* 0x0000000602027c24 */ /* 0x008fe4000f8e02ff */
[----:B--2---:R-:W-:-:S04]  /*00b0*/  IMAD R0, R3, UR5, R0 ;  /* 0x0000000503007c24 */ /* 0x004fc8000f8e0200 */
[----:B------:R-:W-:-:S05]  /*00c0*/  IMAD R9, R0, R2, R7 ;  /* 0x0000000200097224 */ /* 0x000fca00078e0207 */
[----:B-1----:R-:W-:-:S13]  /*00d0*/  ISETP.GE.AND P0, PT, R9, UR7, PT ;  /* 0x0000000709007c0c */ /* 0x002fda000bf06270 */
[----:B------:R-:W-:Y:S05]  /*00e0*/  @P0 EXIT ;  /* 0x000000000000094d */ /* 0x000fea0003800000 */
[----:B------:R-:W0:Y:S01]  /*00f0*/  LDC.64 R2, c[0x0][0x388] ;  /* 0x0000e200ff027b82 */ /* 0x000e220000000a00 */
[----:B------:R-:W1:Y:S01]  /*0100*/  LDCU.64 UR4, c[0x0][0x358] ;  /* 0x00006b00ff0477ac */ /* 0x000e620008000a00 */
[----:B------:R-:W-:-:S06]  /*0110*/  HFMA2 R11, -RZ, RZ, 0, 5.9604644775390625e-08 ;  /* 0x00000001ff0b7431 */ /* 0x000fcc00000001ff */
[----:B------:R-:W2:Y:S01]  /*0120*/  LDC.64 R4, c[0x0][0x390] ;  /* 0x0000e400ff047b82 */ /* 0x000ea20000000a00 */
[----:B0-----:R-:W-:-:S05]  /*0130*/  IMAD.WIDE R2, R9, 0x4, R2 ;  /* 0x0000000409027825 */ /* 0x001fca00078e0202 */
[----:B-1----:R-:W-:Y:S01]  /*0140*/  STG.E desc[UR4][R2.64], R11 ;  /* 0x0000000b02007986 */ /* 0x002fe2000c101904 */
[----:B--2---:R-:W-:-:S05]  /*0150*/  IMAD.WIDE R4, R9, 0xc, R4 ;  /* 0x0000000c09047825 */ /* 0x004fca00078e0204 */
[----:B------:R-:W-:Y:S04]  /*0160*/  STG.E desc[UR4][R4.64], R0 ;  /* 0x0000000004007986 */ /* 0x000fe8000c101904 */
[----:B------:R-:W-:Y:S01]  /*0170*/  STG.E desc[UR4][R4.64+0x4], R7 ;  /* 0x0000040704007986 */ /* 0x000fe2000c101904 */
[----:B------:R-:W-:Y:S05]  /*0180*/  EXIT ;  /* 0x000000000000794d */ /* 0x000fea0003800000 */
.L_x_0:
[----:B------:R-:W-:-:S00]  /*0190*/  BRA `(.L_x_0) ;  /* 0xfffffffc00fc7947 */ /* 0x000fc0000383ffff */
[----:B------:R-:W-:-:S00]  /*01a0*/  NOP ;  /* 0x0000000000007918 */ /* 0x000fc00000000000 */
        /* <DEDUP_REMOVED lines=13> */
.L_x_12:


//--------------------- .text._Z8hello2D_i4int2PiP4int3 --------------------------
	.section	.text._Z8hello2D_i4int2PiP4int3,"ax",@progbits
	.align	128
        .global         _Z8hello2D_i4int2PiP4int3
        .type           _Z8hello2D_i4int2PiP4int3,@function
        .size           _Z8hello2D_i4int2PiP4int3,(.L_x_13 - _Z8hello2D_i4int2PiP4int3)
        .other          _Z8hello2D_i4int2PiP4int3,@"STO_CUDA_ENTRY STV_DEFAULT"
_Z8hello2D_i4int2PiP4int3:
.text._Z8hello2D_i4int2PiP4int3:
[----:B------:R-:W-:Y:S01]  /*0000*/  LDC R1, c[0x0][0x37c] ;  /* 0x0000df00ff017b82 */ /* 0x000fe20000000800 */
[----:B------:R-:W0:Y:S01]  /*0010*/  S2R R0, SR_TID.Y ;  /* 0x0000000000007919 */ /* 0x000e220000002200 */
[----:B------:R-:W1:Y:S06]  /*0020*/  LDCU UR5, c[0x0][0x360] ;  /* 0x00006c00ff0577ac */ /* 0x000e6c0008000800 */
[----:B------:R-:W0:Y:S01]  /*0030*/  S2UR UR4, SR_CTAID.Y ;  /* 0x00000000000479c3 */ /* 0x000e220000002600 */
[----:B------:R-:W2:Y:S07]  /*0040*/  LDCU UR6, c[0x0][0x388] ;  /* 0x00007100ff0677ac */ /* 0x000eae0008000800 */
[----:B------:R-:W0:Y:S02]  /*0050*/  LDC R7, c[0x0][0x364] ;  /* 0x0000d900ff077b82 */ /* 0x000e240000000800 */
[----:B0-----:R-:W-:Y:S01]  /*0060*/  IMAD R0, R7, UR4, R0 ;  /* 0x0000000407007c24 */ /* 0x001fe2000f8e0200 */
[----:B------:R-:W0:Y:S04]  /*0070*/  LDCU UR4, c[0x0][0x370] ;  /* 0x00006e00ff0477ac */ /* 0x000e280008000800 */
[----:B--2---:R-:W-:-:S13]  /*0080*/  ISETP.GE.AND P0, PT, R0, UR6, PT ;  /* 0x0000000600007c0c */ /* 0x004fda000bf06270 */
[----:B01----:R-:W-:Y:S05]  /*0090*/  @P0 EXIT ;  /* 0x000000000000094d */ /* 0x003fea0003800000 */
[----:B------:R-:W0:Y:S01]  /*00a0*/  S2R R9, SR_CTAID.X ;  /* 0x0000000000097919 */ /* 0x000e220000002500 */
[----:B------:R-:W1:Y:S01]  /*00b0*/  LDCU UR6, c[0x0][0x374] ;  /* 0x00006e80ff0677ac */ /* 0x000e620008000800 */
[----:B------:R-:W0:Y:S01]  /*00c0*/  S2R R2, SR_TID.X ;  /* 0x0000000000027919 */ /* 0x000e220000002100 */
[----:B------:R-:W2:Y:S01]  /*00d0*/  LDCU.64 UR8, c[0x0][0x358] ;  /* 0x00006b00ff0877ac */ /* 0x000ea20008000a00 */
[----:B------:R-:W-:Y:S01]  /*00e0*/  UIMAD UR4, UR5, UR4, URZ ;  /* 0x00000004050472a4 */ /* 0x000fe2000f8e02ff */
[----:B-1----:R-:W-:Y:S02]  /*00f0*/  IMAD R7, R7, UR6, RZ ;  /* 0x0000000607077c24 */ /* 0x002fe4000f8e02ff */
[----:B0-2---:R-:W-:-:S09]  /*0100*/  IMAD R9, R9, UR5, R2 ;  /* 0x0000000509097c24 */ /* 0x005fd2000f8e0202 */
.L_x_4:
[----:B------:R-:W0:Y:S01]  /*0110*/  LDCU UR5, c[0x0][0x38c] ;  /* 0x00007180ff0577ac */ /* 0x000e220008000800 */
[----:B------:R-:W-:Y:S01]  /*0120*/  BSSY.RECONVERGENT B0, `(.L_x_1) ;  /* 0x0000013000007945 */ /* 0x000fe20003800200 */
[----:B0-----:R-:W-:-:S13]  /*0130*/  ISETP.GE.AND P0, PT, R9, UR5, PT ;  /* 0x0000000509007c0c */ /* 0x001fda000bf06270 */
[----:B------:R-:W-:Y:S05]  /*0140*/  @P0 BRA `(.L_x_2) ;  /* 0x0000000000400947 */ /* 0x000fea0003800000 */
[----:B------:R-:W0:Y:S01]  /*0150*/  LDC R6, c[0x0][0x380] ;  /* 0x0000e000ff067b82 */ /* 0x000e220000000800 */
[----:B------:R-:W-:-:S07]  /*0160*/  IMAD R8, R0, UR4, RZ ;  /* 0x0000000400087c24 */ /* 0x000fce000f8e02ff */
[----:B------:R-:W1:Y:S02]  /*0170*/  LDC R10, c[0x0][0x38c] ;  /* 0x0000e300ff0a7b82 */ /* 0x000e640000000800 */
.L_x_3:
[----:B------:R-:W2:Y:S01]  /*0180*/  LDC.64 R2, c[0x0][0x390] ;  /* 0x0000e400ff027b82 */ /* 0x000ea20000000a00 */
[----:B------:R-:W-:-:S04]  /*0190*/  IADD3 R13, PT, PT, R8, R9, RZ ;  /* 0x00000009080d7210 */ /* 0x000fc80007ffe0ff */
[----:B0-----:R-:W-:-:S03]  /*01a0*/  ISETP.GE.AND P0, PT, R13, R6, PT ;  /* 0x000000060d00720c */ /* 0x001fc60003f06270 */
[----:B------:R-:W0:Y:S10]  /*01b0*/  LDC.64 R4, c[0x0][0x398] ;  /* 0x0000e600ff047b82 */ /* 0x000e340000000a00 */
[----:B------:R-:W-:Y:S01]  /*01c0*/  @!P0 MOV R11, 0x1 ;  /* 0x00000001000b8802 */ /* 0x000fe20000000f00 */
[----:B--2---:R-:W-:-:S05]  /*01d0*/  @!P0 IMAD.WIDE R2, R13, 0x4, R2 ;  /* 0x000000040d028825 */ /* 0x004fca00078e0202 */
[----:B------:R-:W-:Y:S01]  /*01e0*/  @!P0 STG.E desc[UR8][R2.64], R11 ;  /* 0x0000000b02008986 */ /* 0x000fe2000c101908 */
[----:B0-----:R-:W-:-:S05]  /*01f0*/  @!P0 IMAD.WIDE R4, R13, 0xc, R4 ;  /* 0x0000000c0d048825 */ /* 0x001fca00078e0204 */
[----:B------:R0:W-:Y:S04]  /*0200*/  @!P0 STG.E desc[UR8][R4.64+0x4], R9 ;  /* 0x0000040904008986 */ /* 0x0001e8000c101908 */
[----:B------:R2:W-:Y:S01]  /*0210*/  @!P0 STG.E desc[UR8][R4.64], R0 ;  /* 0x0000000004008986 */ /* 0x0005e2000c101908 */
[----:B0-----:R-:W-:-:S04]  /*0220*/  IADD3 R9, PT, PT, R9, UR4, RZ ;  /* 0x0000000409097c10 */ /* 0x001fc8000fffe0ff */
[----:B-1----:R-:W-:-:S13]  /*0230*/  ISETP.GE.AND P0, PT, R9, R10, PT ;  /* 0x0000000a0900720c */ /* 0x002fda0003f06270 */
[----:B--2---:R-:W-:Y:S05]  /*0240*/  @!P0 BRA `(.L_x_3) ;  /* 0xfffffffc00cc8947 */ /* 0x004fea000383ffff */
.L_x_2:
[----:B------:R-:W-:Y:S05]  /*0250*/  BSYNC.RECONVERGENT B0 ;  /* 0x0000000000007941 */ /* 0x000fea0003800200 */
.L_x_1:
[----:B------:R-:W0:Y:S01]  /*0260*/  LDCU UR5, c[0x0][0x388] ;  /* 0x00007100ff0577ac */ /* 0x000e220008000800 */
[----:B------:R-:W-:-:S04]  /*0270*/  IADD3 R0, PT, PT, R7, R0, RZ ;  /* 0x0000000007007210 */ /* 0x000fc80007ffe0ff */
[----:B0-----:R-:W-:-:S13]  /*0280*/  ISETP.GE.AND P0, PT, R0, UR5, PT ;  /* 0x0000000500007c0c */ /* 0x001fda000bf06270 */
[----:B------:R-:W-:Y:S05]  /*0290*/  @!P0 BRA `(.L_x_4) ;  /* 0xfffffffc009c8947 */ /* 0x000fea000383ffff */
[----:B------:R-:W-:Y:S05]  /*02a0*/  EXIT ;  /* 0x000000000000794d */ /* 0x000fea0003800000 */
.L_x_5:
        /* <DEDUP_REMOVED lines=13> */
.L_x_13:


//--------------------- .text._Z13hello_single_iPi --------------------------
	.section	.text._Z13hello_single_iPi,"ax",@progbits
	.align	128
        .global         _Z13hello_single_iPi
        .type           _Z13hello_single_iPi,@function
        .size           _Z13hello_single_iPi,(.L_x_14 - _Z13hello_single_iPi)
        .other          _Z13hello_single_iPi,@"STO_CUDA_ENTRY STV_DEFAULT"
_Z13hello_single_iPi:
.text._Z13hello_single_iPi:
[----:B------:R-:W-:Y:S01]  /*0000*/  LDC R1, c[0x0][0x37c] ;  /* 0x0000df00ff017b82 */ /* 0x000fe20000000800 */
[----:B------:R-:W0:Y:S07]  /*0010*/  S2R R5, SR_TID.X ;  /* 0x0000000000057919 */ /* 0x000e2e0000002100 */
[----:B------:R-:W0:Y:S01]  /*0020*/  S2UR UR4, SR_CTAID.X ;  /* 0x00000000000479c3 */ /* 0x000e220000002500 */
[----:B------:R-:W1:Y:S07]  /*0030*/  LDCU UR5, c[0x0][0x380] ;  /* 0x00007000ff0577ac */ /* 0x000e6e0008000800 */
[----:B------:R-:W0:Y:S02]  /*0040*/  LDC R0, c[0x0][0x360] ;  /* 0x0000d800ff007b82 */ /* 0x000e240000000800 */
[----:B0-----:R-:W-:-:S05]  /*0050*/  IMAD R5, R0, UR4, R5 ;  /* 0x0000000400057c24 */ /* 0x001fca000f8e0205 */
[----:B-1----:R-:W-:-:S13]  /*0060*/  ISETP.GE.AND P0, PT, R5, UR5, PT ;  /* 0x0000000505007c0c */ /* 0x002fda000bf06270 */
[----:B------:R-:W-:Y:S05]  /*0070*/  @P0 EXIT ;  /* 0x000000000000094d */ /* 0x000fea0003800000 */
[----:B------:R-:W0:Y:S01]  /*0080*/  LDC.64 R2, c[0x0][0x388] ;  /* 0x0000e200ff027b82 */ /* 0x000e220000000a00 */
[----:B------:R-:W1:Y:S01]  /*0090*/  LDCU.64 UR4, c[0x0][0x358] ;  /* 0x00006b00ff0477ac */ /* 0x000e620008000a00 */
[----:B------:R-:W-:Y:S02]  /*00a0*/  HFMA2 R7, -RZ, RZ, 0, 5.9604644775390625e-08 ;  /* 0x00000001ff077431 */ /* 0x000fe400000001ff */
[----:B0-----:R-:W-:-:S05]  /*00b0*/  IMAD.WIDE R2, R5, 0x4, R2 ;  /* 0x0000000405027825 */ /* 0x001fca00078e0202 */
[----:B-1----:R-:W-:Y:S01]  /*00c0*/  STG.E desc[UR4][R2.64], R7 ;  /* 0x0000000702007986 */ /* 0x002fe2000c101904 */
[----:B------:R-:W-:Y:S05]  /*00d0*/  EXIT ;  /* 0x000000000000794d */ /* 0x000fea0003800000 */
.L_x_6:
        /* <DEDUP_REMOVED lines=10> */
.L_x_14:


//--------------------- .text._Z6hello_iPi        --------------------------
	.section	.text._Z6hello_iPi,"ax",@progbits
	.align	128
        .global         _Z6hello_iPi
        .type           _Z6hello_iPi,@function
        .size           _Z6hello_iPi,(.L_x_15 - _Z6hello_iPi)
        .other          _Z6hello_iPi,@"STO_CUDA_ENTRY STV_DEFAULT"
_Z6hello_iPi:
.text._Z6hello_iPi:
[----:B------:R-:W-:Y:S01]  /*0000*/  LDC R1, c[0x0][0x37c] ;  /* 0x0000df00ff017b82 */ /* 0x000fe20000000800 */
[----:B------:R-:W0:Y:S07]  /*0010*/  S2R R3, SR_TID.X ;  /* 0x0000000000037919 */ /* 0x000e2e0000002100 */
[----:B------:R-:W0:Y:S01]  /*0020*/  S2UR UR4, SR_CTAID.X ;  /* 0x00000000000479c3 */ /* 0x000e220000002500 */
[----:B------:R-:W1:Y:S07]  /*0030*/  LDCU UR6, c[0x0][0x380] ;  /* 0x00007000ff0677ac */ /* 0x000e6e0008000800 */
[----:B------:R-:W0:Y:S01]  /*0040*/  LDC R0, c[0x0][0x360] ;  /* 0x0000d800ff007b82 */ /* 0x000e220000000800 */
[----:B------:R-:W2:Y:S01]  /*0050*/  LDCU UR5, c[0x0][0x370] ;  /* 0x00006e00ff0577ac */ /* 0x000ea20008000800 */
[----:B0-----:R-:W-:-:S02]  /*0060*/  IMAD R3, R0, UR4, R3 ;  /* 0x0000000400037c24 */ /* 0x001fc4000f8e0203 */
[----:B--2---:R-:W-:-:S03]  /*0070*/  IMAD R0, R0, UR5, RZ ;  /* 0x0000000500007c24 */ /* 0x004fc6000f8e02ff */
[----:B-1----:R-:W-:-:S13]  /*0080*/  ISETP.GE.AND P0, PT, R3, UR6, PT ;  /* 0x0000000603007c0c */ /* 0x002fda000bf06270 */
[----:B------:R-:W-:Y:S05]  /*0090*/  @P0 EXIT ;  /* 0x000000000000094d */ /* 0x000fea0003800000 */
[----:B------:R-:W0:Y:S01]  /*00a0*/  I2F.U32.RP R8, R0 ;  /* 0x0000000000087306 */ /* 0x000e220000209000 */
[C---:B------:R-:W-:Y:S01]  /*00b0*/  IADD3 R2, PT, PT, R0.reuse, R3, RZ ;  /* 0x0000000300027210 */ /* 0x040fe20007ffe0ff */
[----:B------:R-:W-:Y:S01]  /*00c0*/  IMAD.MOV R9, RZ, RZ, -R0 ;  /* 0x000000ffff097224 */ /* 0x000fe200078e0a00 */
[----:B------:R-:W-:Y:S01]  /*00d0*/  ISETP.NE.U32.AND P2, PT, R0, RZ, PT ;  /* 0x000000ff0000720c */ /* 0x000fe20003f45070 */
[----:B------:R-:W1:Y:S01]  /*00e0*/  LDCU.64 UR4, c[0x0][0x358] ;  /* 0x00006b00ff0477ac */ /* 0x000e620008000a00 */
[C---:B------:R-:W-:Y:S01]  /*00f0*/  ISETP.GE.AND P0, PT, R2.reuse, UR6, PT ;  /* 0x0000000602007c0c */ /* 0x040fe2000bf06270 */
[----:B------:R-:W-:Y:S01]  /*0100*/  BSSY.RECONVERGENT B0, `(.L_x_7) ;  /* 0x0000023000007945 */ /* 0x000fe20003800200 */
[----:B------:R-:W-:Y:S02]  /*0110*/  VIMNMX R7, PT, PT, R2, UR6, !PT ;  /* 0x0000000602077c48 */ /* 0x000fe4000ffe0100 */
[----:B------:R-:W-:-:S04]  /*0120*/  SEL R6, RZ, 0x1, P0 ;  /* 0x00000001ff067807 */ /* 0x000fc80000000000 */
[----:B------:R-:W-:Y:S01]  /*0130*/  IADD3 R7, PT, PT, R7, -R2, -R6 ;  /* 0x8000000207077210 */ /* 0x000fe20007ffe806 */
[----:B0-----:R-:W0:Y:S02]  /*0140*/  MUFU.RCP R8, R8 ;  /* 0x0000000800087308 */ /* 0x001e240000001000 */
[----:B0-----:R-:W-:-:S06]  /*0150*/  VIADD R4, R8, 0xffffffe ;  /* 0x0ffffffe08047836 */ /* 0x001fcc0000000000 */
[----:B------:R0:W2:Y:S02]  /*0160*/  F2I.FTZ.U32.TRUNC.NTZ R5, R4 ;  /* 0x0000000400057305 */ /* 0x0000a4000021f000 */
[----:B0-----:R-:W-:Y:S02]  /*0170*/  IMAD.MOV.U32 R4, RZ, RZ, RZ ;  /* 0x000000ffff047224 */ /* 0x001fe400078e00ff */
[----:B--2---:R-:W-:-:S04]  /*0180*/  IMAD R9, R9, R5, RZ ;  /* 0x0000000509097224 */ /* 0x004fc800078e02ff */
[----:B------:R-:W-:-:S06]  /*0190*/  IMAD.HI.U32 R8, R5, R9, R4 ;  /* 0x0000000905087227 */ /* 0x000fcc00078e0004 */
[----:B------:R-:W-:-:S04]  /*01a0*/  IMAD.HI.U32 R5, R8, R7, RZ ;  /* 0x0000000708057227 */ /* 0x000fc800078e00ff */
[----:B------:R-:W-:-:S04]  /*01b0*/  IMAD.MOV R2, RZ, RZ, -R5 ;  /* 0x000000ffff027224 */ /* 0x000fc800078e0a05 */
[----:B------:R-:W-:-:S05]  /*01c0*/  IMAD R7, R0, R2, R7 ;  /* 0x0000000200077224 */ /* 0x000fca00078e0207 */
[----:B------:R-:W-:-:S13]  /*01d0*/  ISETP.GE.U32.AND P0, PT, R7, R0, PT ;  /* 0x000000000700720c */ /* 0x000fda0003f06070 */
[----:B------:R-:W-:Y:S01]  /*01e0*/  @P0 IADD3 R7, PT, PT, -R0, R7, RZ ;  /* 0x0000000700070210 */ /* 0x000fe20007ffe1ff */
[----:B------:R-:W-:-:S03]  /*01f0*/  @P0 VIADD R5, R5, 0x1 ;  /* 0x0000000105050836 */ /* 0x000fc60000000000 */
[----:B------:R-:W-:-:S13]  /*0200*/  ISETP.GE.U32.AND P1, PT, R7, R0, PT ;  /* 0x000000000700720c */ /* 0x000fda0003f26070 */
[----:B------:R-:W-:Y:S02]  /*0210*/  @P1 IADD3 R5, PT, PT, R5, 0x1, RZ ;  /* 0x0000000105051810 */ /* 0x000fe40007ffe0ff */
[----:B------:R-:W-:-:S05]  /*0220*/  @!P2 LOP3.LUT R5, RZ, R0, RZ, 0x33, !PT ;  /* 0x00000000ff05a212 */ /* 0x000fca00078e33ff */
[----:B------:R-:W-:-:S05]  /*0230*/  IMAD.IADD R2, R6, 0x1, R5 ;  /* 0x0000000106027824 */ /* 0x000fca00078e0205 */
[C---:B------:R-:W-:Y:S02]  /*0240*/  LOP3.LUT R4, R2.reuse, 0x3, RZ, 0xc0, !PT ;  /* 0x0000000302047812 */ /* 0x040fe400078ec0ff */
[----:B------:R-:W-:Y:S02]  /*0250*/  ISETP.GE.U32.AND P1, PT, R2, 0x3, PT ;  /* 0x000000030200780c */ /* 0x000fe40003f26070 */
[----:B------:R-:W-:-:S13]  /*0260*/  ISETP.NE.AND P0, PT, R4, 0x3, PT ;  /* 0x000000030400780c */ /* 0x000fda0003f05270 */
[----:B-1----:R-:W-:Y:S05]  /*0270*/  @!P0 BRA `(.L_x_8) ;  /* 0x00000000002c8947 */ /* 0x002fea0003800000 */
[----:B------:R-:W0:Y:S01]  /*0280*/  LDC.64 R6, c[0x0][0x388] ;  /* 0x0000e200ff067b82 */ /* 0x000e220000000a00 */
[----:B------:R-:W-:Y:S01]  /*0290*/  IADD3 R2, PT, PT, R2, 0x1, RZ ;  /* 0x0000000102027810 */ /* 0x000fe20007ffe0ff */
[----:B------:R-:W-:-:S03]  /*02a0*/  IMAD.MOV.U32 R9, RZ, RZ, 0x1 ;  /* 0x00000001ff097424 */ /* 0x000fc600078e00ff */
[----:B------:R-:W-:-:S04]  /*02b0*/  LOP3.LUT R2, R2, 0x3, RZ, 0xc0, !PT ;  /* 0x0000000302027812 */ /* 0x000fc800078ec0ff */
[----:B------:R-:W-:-:S07]  /*02c0*/  IADD3 R2, PT, PT, -R2, RZ, RZ ;  /* 0x000000ff02027210 */ /* 0x000fce0007ffe1ff */
.L_x_9:
[----:B0-----:R-:W-:Y:S01]  /*02d0*/  IMAD.WIDE R4, R3, 0x4, R6 ;  /* 0x0000000403047825 */ /* 0x001fe200078e0206 */
[----:B------:R-:W-:-:S03]  /*02e0*/  IADD3 R3, PT, PT, R0, R3, RZ ;  /* 0x0000000300037210 */ /* 0x000fc60007ffe0ff */
[----:B------:R-:W-:Y:S01]  /*02f0*/  VIADD R2, R2, 0x1 ;  /* 0x0000000102027836 */ /* 0x000fe20000000000 */
[----:B------:R1:W-:Y:S04]  /*0300*/  STG.E desc[UR4][R4.64], R9 ;  /* 0x0000000904007986 */ /* 0x0003e8000c101904 */
[----:B------:R-:W-:-:S13]  /*0310*/  ISETP.NE.AND P0, PT, R2, RZ, PT ;  /* 0x000000ff0200720c */ /* 0x000fda0003f05270 */
[----:B-1----:R-:W-:Y:S05]  /*0320*/  @P0 BRA `(.L_x_9) ;  /* 0xfffffffc00e80947 */ /* 0x002fea000383ffff */
.L_x_8:
[----:B------:R-:W-:Y:S05]  /*0330*/  BSYNC.RECONVERGENT B0 ;  /* 0x0000000000007941 */ /* 0x000fea0003800200 */
.L_x_7:
[----:B------:R-:W-:Y:S05]  /*0340*/  @!P1 EXIT ;  /* 0x000000000000994d */ /* 0x000fea0003800000 */
[----:B------:R-:W0:Y:S01]  /*0350*/  LDC.64 R10, c[0x0][0x388] ;  /* 0x0000e200ff0a7b82 */ /* 0x000e220000000a00 */
[----:B------:R-:W-:-:S07]  /*0360*/  IMAD.MOV.U32 R15, RZ, RZ, 0x1 ;  /* 0x00000001ff0f7424 */ /* 0x000fce00078e00ff */
.L_x_10:
[----:B01----:R-:W-:Y:S01]  /*0370*/  IMAD.WIDE R12, R3, 0x4, R10 ;  /* 0x00000004030c7825 */ /* 0x003fe200078e020a */
[----:B------:R-:W-:-:S04]  /*0380*/  LEA R3, R0, R3, 0x2 ;  /* 0x0000000300037211 */ /* 0x000fc800078e10ff */
[----:B------:R1:W-:Y:S01]  /*0390*/  STG.E desc[UR4][R12.64], R15 ;  /* 0x0000000f0c007986 */ /* 0x0003e2000c101904 */
[----:B------:R-:W-:Y:S01]  /*03a0*/  IMAD.WIDE R4, R0, 0x4, R12 ;  /* 0x0000000400047825 */ /* 0x000fe200078e020c */
[----:B------:R-:W-:-:S04]  /*03b0*/  ISETP.GE.AND P0, PT, R3, UR6, PT ;  /* 0x0000000603007c0c */ /* 0x000fc8000bf06270 */
[----:B------:R1:W-:Y:S01]  /*03c0*/  STG.E desc[UR4][R4.64], R15 ;  /* 0x0000000f04007986 */ /* 0x0003e2000c101904 */
[----:B------:R-:W-:-:S05]  /*03d0*/  IMAD.WIDE R6, R0, 0x4, R4 ;  /* 0x0000000400067825 */ /* 0x000fca00078e0204 */
[----:B------:R1:W-:Y:S01]  /*03e0*/  STG.E desc[UR4][R6.64], R15 ;  /* 0x0000000f06007986 */ /* 0x0003e2000c101904 */
[----:B------:R-:W-:-:S05]  /*03f0*/  IMAD.WIDE R8, R0, 0x4, R6 ;  /* 0x0000000400087825 */ /* 0x000fca00078e0206 */
[----:B------:R1:W-:Y:S01]  /*0400*/  STG.E desc[UR4][R8.64], R15 ;  /* 0x0000000f08007986 */ /* 0x0003e2000c101904 */
[----:B------:R-:W-:Y:S05]  /*0410*/  @!P0 BRA `(.L_x_10) ;  /* 0xfffffffc00d48947 */ /* 0x000fea000383ffff */
[----:B------:R-:W-:Y:S05]  /*0420*/  EXIT ;  /* 0x000000000000794d */ /* 0x000fea0003800000 */
.L_x_11:
        /* <DEDUP_REMOVED lines=13> */
.L_x_15:


//--------------------- .nv.shared.reserved.0     --------------------------
	.section	.nv.shared.reserved.0,"aw",@nobits
	.weak		__nv_reservedSMEM_offset_0_alias
	.size		__nv_reservedSMEM_offset_0_alias, 0, 64
	.other		__nv_reservedSMEM_offset_0_alias,@"STO_CUDA_RESERVED_SHARED STV_DEFAULT"
__nv_reservedSMEM_offset_0_alias:
	.zero		0
	.zero		64


//--------------------- .nv.constant0._Z15hello2D_single_iPiP4int3 --------------------------
	.section	.nv.constant0._Z15hello2D_single_iPiP4int3,"a",@progbits
	.sectionflags	@""
	.align	4
.nv.constant0._Z15hello2D_single_iPiP4int3:
	.zero		920


//--------------------- .nv.constant0._Z8hello2D_i4int2PiP4int3 --------------------------
	.section	.nv.constant0._Z8hello2D_i4int2PiP4int3,"a",@progbits
	.sectionflags	@""
	.align	4
.nv.constant0._Z8hello2D_i4int2PiP4int3:
	.zero		928


//--------------------- .nv.constant0._Z13hello_single_iPi --------------------------
	.section	.nv.constant0._Z13hello_single_iPi,"a",@progbits
	.sectionflags	@""
	.align	4
.nv.constant0._Z13hello_single_iPi:
	.zero		912


//--------------------- .nv.constant0._Z6hello_iPi --------------------------
	.section	.nv.constant0._Z6hello_iPi,"a",@progbits
	.sectionflags	@""
	.align	4
.nv.constant0._Z6hello_iPi:
	.zero		912


//--------------------- SYMBOLS --------------------------

	.type		.nv.reservedSmem.offset0,@object
	.size		.nv.reservedSmem.offset0,0x4
